	.headerflags	@"EF_CUDA_TEXMODE_UNIFIED EF_CUDA_64BIT_ADDRESS EF_CUDA_SM86 EF_CUDA_VIRTUAL_SM(EF_CUDA_SM86)"
	.elftype	@"ET_EXEC"


//--------------------- .nv.info                  --------------------------
	.section	.nv.info,"",@"SHT_CUDA_INFO"
	.align	4


	//----- nvinfo : EIATTR_REGCOUNT
	.align		4
        /*0000*/ 	.byte	0x04, 0x2f
        /*0002*/ 	.short	(.L_1 - .L_0)
	.align		4
.L_0:
        /*0004*/ 	.word	index@(triton_poi_fused_addmm_relu_0)
        /*0008*/ 	.word	0x0000000c


	//----- nvinfo : EIATTR_FRAME_SIZE
	.align		4
.L_1:
        /*000c*/ 	.byte	0x04, 0x11
        /*000e*/ 	.short	(.L_3 - .L_2)
	.align		4
.L_2:
        /*0010*/ 	.word	index@(triton_poi_fused_addmm_relu_0)
        /*0014*/ 	.word	0x00000000


	//----- nvinfo : EIATTR_MIN_STACK_SIZE
	.align		4
.L_3:
        /*0018*/ 	.byte	0x04, 0x12
        /*001a*/ 	.short	(.L_5 - .L_4)
	.align		4
.L_4:
        /*001c*/ 	.word	index@(triton_poi_fused_addmm_relu_0)
        /*0020*/ 	.word	0x00000000
.L_5:


//--------------------- .nv.info.triton_poi_fused_addmm_relu_0 --------------------------
	.section	.nv.info.triton_poi_fused_addmm_relu_0,"",@"SHT_CUDA_INFO"
	.sectionflags	@""
	.align	4


	//----- nvinfo : EIATTR_CUDA_API_VERSION
	.align		4
        /*0000*/ 	.byte	0x04, 0x37
        /*0002*/ 	.short	(.L_7 - .L_6)
.L_6:
        /*0004*/ 	.word	0x00000080


	//----- nvinfo : EIATTR_SW2861232_WAR
	.align		4
.L_7:
        /*0008*/ 	.byte	0x01, 0x35
	.zero		2


	//----- nvinfo : EIATTR_PARAM_CBANK
	.align		4
        /*000c*/ 	.byte	0x04, 0x0a
        /*000e*/ 	.short	(.L_9 - .L_8)
	.align		4
.L_8:
        /*0010*/ 	.word	index@(.nv.constant0.triton_poi_fused_addmm_relu_0)
        /*0014*/ 	.short	0x0160
        /*0016*/ 	.short	0x0020


	//----- nvinfo : EIATTR_CBANK_PARAM_SIZE
	.align		4
.L_9:
        /*0018*/ 	.byte	0x03, 0x19
        /*001a*/ 	.short	0x0020


	//----- nvinfo : EIATTR_KPARAM_INFO
	.align		4
        /*001c*/ 	.byte	0x04, 0x17
        /*001e*/ 	.short	(.L_11 - .L_10)
.L_10:
        /*0020*/ 	.word	0x00000000
        /*0024*/ 	.short	0x0003
        /*0026*/ 	.short	0x0018
        /*0028*/ 	.byte	0x00, 0xf4, 0x21, 0x00


	//----- nvinfo : EIATTR_KPARAM_INFO
	.align		4
.L_11:
        /*002c*/ 	.byte	0x04, 0x17
        /*002e*/ 	.short	(.L_13 - .L_12)
.L_12:
        /*0030*/ 	.word	0x00000000
        /*0034*/ 	.short	0x0002
        /*0036*/ 	.short	0x0010
        /*0038*/ 	.byte	0x00, 0xf0, 0x11, 0x00


	//----- nvinfo : EIATTR_KPARAM_INFO
	.align		4
.L_13:
        /*003c*/ 	.byte	0x04, 0x17
        /*003e*/ 	.short	(.L_15 - .L_14)
.L_14:
        /*0040*/ 	.word	0x00000000
        /*0044*/ 	.short	0x0001
        /*0046*/ 	.short	0x0008
        /*0048*/ 	.byte	0x00, 0xf4, 0x21, 0x00


	//----- nvinfo : EIATTR_KPARAM_INFO
	.align		4
.L_15:
        /*004c*/ 	.byte	0x04, 0x17
        /*004e*/ 	.short	(.L_17 - .L_16)
.L_16:
        /*0050*/ 	.word	0x00000000
        /*0054*/ 	.short	0x0000
        /*0056*/ 	.short	0x0000
        /*0058*/ 	.byte	0x00, 0xf4, 0x21, 0x00


	//----- nvinfo : EIATTR_MAXREG_COUNT
	.align		4
.L_17:
        /*005c*/ 	.byte	0x03, 0x1b
        /*005e*/ 	.short	0x00ff


	//----- nvinfo : EIATTR_EXIT_INSTR_OFFSETS
	.align		4
        /*0060*/ 	.byte	0x04, 0x1c
        /*0062*/ 	.short	(.L_19 - .L_18)


	//   ....[0]....
.L_18:
        /*0064*/ 	.word	0x00000150


	//   ....[1]....
        /*0068*/ 	.word	0x00000170


	//----- nvinfo : EIATTR_REQNTID
	.align		4
.L_19:
        /*006c*/ 	.byte	0x04, 0x10
        /*006e*/ 	.short	(.L_21 - .L_20)
.L_20:
        /*0070*/ 	.word	0x00000080
        /*0074*/ 	.word	0x00000001
        /*0078*/ 	.word	0x00000001
.L_21:


//--------------------- .nv.callgraph             --------------------------
	.section	.nv.callgraph,"",@"SHT_CUDA_CALLGRAPH"
	.align	4
	.sectionentsize	8
	.align		4
        /*0000*/ 	.word	0x00000000
	.align		4
        /*0004*/ 	.word	0xffffffff
	.align		4
        /*0008*/ 	.word	0x00000000
	.align		4
        /*000c*/ 	.word	0xfffffffe
	.align		4
        /*0010*/ 	.word	0x00000000
	.align		4
        /*0014*/ 	.word	0xfffffffd
	.align		4
        /*0018*/ 	.word	0x00000000
	.align		4
        /*001c*/ 	.word	0xfffffffc


//--------------------- .nv.rel.action            --------------------------
	.section	.nv.rel.action,"",@"SHT_CUDA_RELOCINFO"
	.align	8
	.sectionentsize	8
        /*0000*/ 	.byte	0x73, 0x00, 0x00, 0x00, 0x00, 0x00, 0x00, 0x00, 0x00, 0x00, 0x00, 0x11, 0x25, 0x00, 0x05, 0x36


//--------------------- .nv.constant0.triton_poi_fused_addmm_relu_0 --------------------------
	.section	.nv.constant0.triton_poi_fused_addmm_relu_0,"a",@progbits
	.sectionflags	@""
	.align	4
.nv.constant0.triton_poi_fused_addmm_relu_0:
	.zero		384


//--------------------- .text.triton_poi_fused_addmm_relu_0 --------------------------
	.section	.text.triton_poi_fused_addmm_relu_0,"ax",@progbits
	.sectioninfo	@"SHI_REGISTERS=12"
	.align	128
        .global         triton_poi_fused_addmm_relu_0
        .type           triton_poi_fused_addmm_relu_0,@function
        .size           triton_poi_fused_addmm_relu_0,(.L_x_1 - triton_poi_fused_addmm_relu_0)
        .other          triton_poi_fused_addmm_relu_0,@"STO_CUDA_ENTRY STV_DEFAULT"
triton_poi_fused_addmm_relu_0:
.text.triton_poi_fused_addmm_relu_0:
[----:B------:R-:W-:Y:S02]  /*0000*/  IMAD.MOV.U32 R1, RZ, RZ, c[0x0][0x28] ;  /* 0x00000a00ff017624 */ /* 0x000fe400078e00ff */
[----:B------:R-:W0:Y:S01]  /*0010*/  S2R R0, SR_TID.X ;  /* 0x0000000000007919 */ /* 0x000e220000002100 */
[----:B------:R-:W-:Y:S01]  /*0020*/  CS2R R6, SRZ ;  /* 0x0000000000067805 */ /* 0x000fe2000001ff00 */
[----:B------:R-:W-:Y:S01]  /*0030*/  CS2R R8, SRZ ;  /* 0x0000000000087805 */ /* 0x000fe2000001ff00 */
[----:B------:R-:W-:Y:S01]  /*0040*/  ULDC.64 UR4, c[0x0][0x118] ;  /* 0x0000460000047ab9 */ /* 0x000fe20000000a00 */
[----:B------:R-:W1:Y:S01]  /*0050*/  S2R R3, SR_CTAID.X ;  /* 0x0000000000037919 */ /* 0x000e620000002500 */
[----:B0-----:R-:W-:-:S05]  /*0060*/  IMAD.SHL.U32 R0, R0, 0x2, RZ ;  /* 0x0000000200007824 */ /* 0x001fca00078e00ff */
[----:B------:R-:W-:-:S04]  /*0070*/  LOP3.LUT R0, R0, 0xfe, RZ, 0xc0, !PT ;  /* 0x000000fe00007812 */ /* 0x000fc800078ec0ff */
[----:B-1----:R-:W-:Y:S01]  /*0080*/  LEA R0, R3, R0, 0x8 ;  /* 0x0000000003007211 */ /* 0x002fe200078e40ff */
[----:B------:R-:W-:-:S03]  /*0090*/  IMAD.MOV.U32 R3, RZ, RZ, 0x4 ;  /* 0x00000004ff037424 */ /* 0x000fc600078e00ff */
[C---:B------:R-:W-:Y:S01]  /*00a0*/  ISETP.GE.AND P2, PT, R0.reuse, 0x180, PT ;  /* 0x000001800000780c */ /* 0x040fe20003f46270 */
[----:B------:R-:W-:-:S04]  /*00b0*/  IMAD.WIDE R4, R0, R3, c[0x0][0x168] ;  /* 0x00005a0000047625 */ /* 0x000fc800078e0203 */
[----:B------:R-:W-:-:S08]  /*00c0*/  IMAD.WIDE R2, R0, R3, c[0x0][0x160] ;  /* 0x0000580000027625 */ /* 0x000fd000078e0203 */
[----:B------:R-:W2:Y:S04]  /*00d0*/  @!P2 LDG.E.64 R8, [R4.64] ;  /* 0x000000040408a981 */ /* 0x000ea8000c1e1b00 */
[----:B------:R-:W2:Y:S02]  /*00e0*/  @!P2 LDG.E.64 R6, [R2.64] ;  /* 0x000000040206a981 */ /* 0x000ea4000c1e1b00 */
[----:B--2---:R-:W-:Y:S01]  /*00f0*/  FSETP.GEU.AND P0, PT, R6, -R8, PT ;  /* 0x800000080600720b */ /* 0x004fe20003f0e000 */
[----:B------:R-:W-:Y:S01]  /*0100*/  FADD R6, R8, R6 ;  /* 0x0000000608067221 */ /* 0x000fe20000000000 */
[----:B------:R-:W-:Y:S01]  /*0110*/  FADD R0, R9, R7 ;  /* 0x0000000709007221 */ /* 0x000fe20000000000 */
[----:B------:R-:W-:-:S03]  /*0120*/  FSETP.GEU.AND P1, PT, R7, -R9, PT ;  /* 0x800000090700720b */ /* 0x000fc60003f2e000 */
[----:B------:R-:W-:Y:S02]  /*0130*/  FSEL R6, R6, RZ, P0 ;  /* 0x000000ff06067208 */ /* 0x000fe40000000000 */
[----:B------:R-:W-:Y:S01]  /*0140*/  FSEL R7, R0, RZ, P1 ;  /* 0x000000ff00077208 */ /* 0x000fe20000800000 */
[----:B------:R-:W-:Y:S07]  /*0150*/  @P2 EXIT ;  /* 0x000000000000294d */ /* 0x000fee0003800000 */
[----:B------:R-:W-:Y:S01]  /*0160*/  STG.E.64 [R2.64], R6 ;  /* 0x0000000602007986 */ /* 0x000fe2000c101b04 */
[----:B------:R-:W-:Y:S05]  /*0170*/  EXIT ;  /* 0x000000000000794d */ /* 0x000fea0003800000 */
.L_x_0:
[----:B------:R-:W-:-:S00]  /*0180*/  BRA `(.L_x_0) ;  /* 0xfffffff000007947 */ /* 0x000fc0000383ffff */
[----:B------:R-:W-:-:S00]  /*0190*/  NOP ;  /* 0x0000000000007918 */ /* 0x000fc00000000000 */
        /* <DEDUP_REMOVED lines=14> */
.L_x_1:
